//
// Generated by NVIDIA NVVM Compiler
//
// Compiler Build ID: CL-36424714
// Cuda compilation tools, release 13.0, V13.0.88
// Based on NVVM 20.0.0
//

.version 9.0
.target sm_100
.address_size 64

	// .globl	_Z6assignP4NodeS0_

.visible .entry _Z6assignP4NodeS0_(
	.param .u64 .ptr .align 1 _Z6assignP4NodeS0__param_0,
	.param .u64 .ptr .align 1 _Z6assignP4NodeS0__param_1
)
{
	.reg .b32 	%r<6>;
	.reg .b64 	%rd<9>;

	ld.param.u64 	%rd1, [_Z6assignP4NodeS0__param_0];
	ld.param.u64 	%rd2, [_Z6assignP4NodeS0__param_1];
	cvta.to.global.u64 	%rd3, %rd1;
	cvta.to.global.u64 	%rd4, %rd2;
	mov.u32 	%r1, %ctaid.x;
	mov.u32 	%r2, %ntid.x;
	mov.u32 	%r3, %tid.x;
	mad.lo.s32 	%r4, %r1, %r2, %r3;
	mul.wide.s32 	%rd5, %r4, 12;
	add.s64 	%rd6, %rd4, %rd5;
	ld.global.u32 	%r5, [%rd6];
	mul.wide.s32 	%rd7, %r5, 12;
	add.s64 	%rd8, %rd3, %rd7;
	st.global.u32 	[%rd8+-12], %r5;
	st.global.u32 	[%rd8+-8], %r5;
	ret;

}
	// .globl	_Z7connectP4Nodei
.visible .entry _Z7connectP4Nodei(
	.param .u64 .ptr .align 1 _Z7connectP4Nodei_param_0,
	.param .u32 _Z7connectP4Nodei_param_1
)
{
	.reg .pred 	%p<4>;
	.reg .b32 	%r<21>;
	.reg .b64 	%rd<7>;

	ld.param.u64 	%rd2, [_Z7connectP4Nodei_param_0];
	ld.param.u32 	%r6, [_Z7connectP4Nodei_param_1];
	mov.u32 	%r7, %ctaid.x;
	mov.u32 	%r8, %ntid.x;
	mov.u32 	%r9, %tid.x;
	mad.lo.s32 	%r1, %r7, %r8, %r9;
	setp.lt.s32 	%p1, %r6, 2;
	@%p1 bra 	$L__BB1_5;
	cvta.to.global.u64 	%rd3, %rd2;
	mul.wide.s32 	%rd4, %r1, 12;
	add.s64 	%rd1, %rd3, %rd4;
	mov.b32 	%r20, 1;
	mov.b32 	%r19, 2;
$L__BB1_2:
	add.s32 	%r12, %r19, -1;
	and.b32  	%r13, %r12, %r1;
	setp.ne.s32 	%p2, %r13, 0;
	@%p2 bra 	$L__BB1_4;
	mul.lo.s32 	%r14, %r20, %r6;
	add.s32 	%r15, %r14, %r1;
	ld.global.u32 	%r16, [%rd1];
	mul.wide.u32 	%rd5, %r14, 12;
	add.s64 	%rd6, %rd1, %rd5;
	st.global.u32 	[%rd6], %r16;
	add.s32 	%r17, %r15, %r19;
	st.global.u32 	[%rd6+4], %r17;
	sub.s32 	%r18, %r15, %r6;
	st.global.u32 	[%rd6+8], %r18;
$L__BB1_4:
	add.s32 	%r20, %r20, 1;
	shl.b32 	%r19, %r19, 1;
	setp.le.s32 	%p3, %r19, %r6;
	@%p3 bra 	$L__BB1_2;
$L__BB1_5:
	ret;

}


// ===== COMPILED SASS (sm_100) =====

	.target	sm_100

	.elftype	@"ET_EXEC"


//--------------------- .note.nv.tkinfo           --------------------------
	.section	.note.nv.tkinfo,"",@"SHT_NOTE"
	.sectionflags	@"SHF_NOTE_NV_TKINFO"
	.tkinfo
        /*0018*/ 	.word	0x00000002
        /*0030*/ 	.string	""
        /*0030*/ 	.string	"ptxas"
        /*0030*/ 	.string	"Cuda compilation tools, release 13.0, V13.0.88"
        /*0030*/ 	.string	"Build cuda_13.0.r13.0/compiler.36424714_0"
        /*0030*/ 	.string	"-arch sm_100 -m 64 "



//--------------------- .note.nv.cuinfo           --------------------------
	.section	.note.nv.cuinfo,"",@"SHT_NOTE"
	.sectionflags	@"SHF_NOTE_NV_CUINFO"
        /*0018*/ 	.short	0x0002
        /*001a*/ 	.short	0x0064
        /*001c*/ 	.short	0x0082
	.zero		2


//--------------------- .nv.info                  --------------------------
	.section	.nv.info,"",@"SHT_CUDA_INFO"
	.align	4


	//----- nvinfo : EIATTR_REGCOUNT
	.align		4
        /*0000*/ 	.byte	0x04, 0x2f
        /*0002*/ 	.short	(.L_1 - .L_0)
	.align		4
.L_0:
        /*0004*/ 	.word	index@(_Z6assignP4NodeS0_)
        /*0008*/ 	.word	0x00000008


	//----- nvinfo : EIATTR_FRAME_SIZE
	.align		4
.L_1:
        /*000c*/ 	.byte	0x04, 0x11
        /*000e*/ 	.short	(.L_3 - .L_2)
	.align		4
.L_2:
        /*0010*/ 	.word	index@(_Z6assignP4NodeS0_)
        /*0014*/ 	.word	0x00000000


	//----- nvinfo : EIATTR_REGCOUNT
	.align		4
.L_3:
        /*0018*/ 	.byte	0x04, 0x2f
        /*001a*/ 	.short	(.L_5 - .L_4)
	.align		4
.L_4:
        /*001c*/ 	.word	index@(_Z7connectP4Nodei)
        /*0020*/ 	.word	0x00000012


	//----- nvinfo : EIATTR_FRAME_SIZE
	.align		4
.L_5:
        /*0024*/ 	.byte	0x04, 0x11
        /*0026*/ 	.short	(.L_7 - .L_6)
	.align		4
.L_6:
        /*0028*/ 	.word	index@(_Z7connectP4Nodei)
        /*002c*/ 	.word	0x00000000


	//----- nvinfo : EIATTR_MIN_STACK_SIZE
	.align		4
.L_7:
        /*0030*/ 	.byte	0x04, 0x12
        /*0032*/ 	.short	(.L_9 - .L_8)
	.align		4
.L_8:
        /*0034*/ 	.word	index@(_Z7connectP4Nodei)
        /*0038*/ 	.word	0x00000000


	//----- nvinfo : EIATTR_MIN_STACK_SIZE
	.align		4
.L_9:
        /*003c*/ 	.byte	0x04, 0x12
        /*003e*/ 	.short	(.L_11 - .L_10)
	.align		4
.L_10:
        /*0040*/ 	.word	index@(_Z6assignP4NodeS0_)
        /*0044*/ 	.word	0x00000000
.L_11:


//--------------------- .nv.compat                --------------------------
	.section	.nv.compat,"",@"SHT_CUDA_COMPAT_INFO"
	.align	4
        /*0000*/ 	.byte	0x02, 0x09, 0x00, 0x00, 0x02, 0x02, 0x01, 0x00, 0x02, 0x05, 0x05, 0x00, 0x03, 0x07, 0x01, 0x01
        /*0010*/ 	.byte	0x02, 0x03, 0x00, 0x00, 0x02, 0x06, 0x01, 0x00, 0x04, 0x0b, 0x08, 0x00, 0x09, 0x00, 0x00, 0x00
        /*0020*/ 	.byte	0x00, 0x00, 0x00, 0x00


//--------------------- .nv.info._Z7connectP4Nodei --------------------------
	.section	.nv.info._Z7connectP4Nodei,"",@"SHT_CUDA_INFO"
	.sectionflags	@""
	.align	4


	//----- nvinfo : EIATTR_CUDA_API_VERSION
	.align		4
        /*0000*/ 	.byte	0x04, 0x37
        /*0002*/ 	.short	(.L_13 - .L_12)
.L_12:
        /*0004*/ 	.word	0x00000082


	//----- nvinfo : EIATTR_KPARAM_INFO
	.align		4
.L_13:
        /*0008*/ 	.byte	0x04, 0x17
        /*000a*/ 	.short	(.L_15 - .L_14)
.L_14:
        /*000c*/ 	.word	0x00000000
        /*0010*/ 	.short	0x0001
        /*0012*/ 	.short	0x0008
        /*0014*/ 	.byte	0x00, 0xf0, 0x11, 0x00


	//----- nvinfo : EIATTR_KPARAM_INFO
	.align		4
.L_15:
        /*0018*/ 	.byte	0x04, 0x17
        /*001a*/ 	.short	(.L_17 - .L_16)
.L_16:
        /*001c*/ 	.word	0x00000000
        /*0020*/ 	.short	0x0000
        /*0022*/ 	.short	0x0000
        /*0024*/ 	.byte	0x00, 0xf5, 0x21, 0x00


	//----- nvinfo : EIATTR_SPARSE_MMA_MASK
	.align		4
.L_17:
        /*0028*/ 	.byte	0x03, 0x50
        /*002a*/ 	.short	0x0000


	//----- nvinfo : EIATTR_MAXREG_COUNT
	.align		4
        /*002c*/ 	.byte	0x03, 0x1b
        /*002e*/ 	.short	0x00ff


	//----- nvinfo : EIATTR_MERCURY_ISA_VERSION
	.align		4
        /*0030*/ 	.byte	0x03, 0x5f
        /*0032*/ 	.short	0x0101


	//----- nvinfo : EIATTR_VRC_CTA_INIT_COUNT
	.align		4
        /*0034*/ 	.byte	0x02, 0x4a
	.zero		1
	.zero		1


	//----- nvinfo : EIATTR_EXIT_INSTR_OFFSETS
	.align		4
        /*0038*/ 	.byte	0x04, 0x1c
        /*003a*/ 	.short	(.L_19 - .L_18)


	//   ....[0]....
.L_18:
        /*003c*/ 	.word	0x00000060


	//   ....[1]....
        /*0040*/ 	.word	0x000001d0


	//----- nvinfo : EIATTR_CBANK_PARAM_SIZE
	.align		4
.L_19:
        /*0044*/ 	.byte	0x03, 0x19
        /*0046*/ 	.short	0x000c


	//----- nvinfo : EIATTR_PARAM_CBANK
	.align		4
        /*0048*/ 	.byte	0x04, 0x0a
        /*004a*/ 	.short	(.L_21 - .L_20)
	.align		4
.L_20:
        /*004c*/ 	.word	index@(.nv.constant0._Z7connectP4Nodei)
        /*0050*/ 	.short	0x0380
        /*0052*/ 	.short	0x000c


	//----- nvinfo : EIATTR_SW_WAR
	.align		4
.L_21:
        /*0054*/ 	.byte	0x04, 0x36
        /*0056*/ 	.short	(.L_23 - .L_22)
.L_22:
        /*0058*/ 	.word	0x00000008
.L_23:


//--------------------- .nv.info._Z6assignP4NodeS0_ --------------------------
	.section	.nv.info._Z6assignP4NodeS0_,"",@"SHT_CUDA_INFO"
	.sectionflags	@""
	.align	4


	//----- nvinfo : EIATTR_CUDA_API_VERSION
	.align		4
        /*0000*/ 	.byte	0x04, 0x37
        /*0002*/ 	.short	(.L_25 - .L_24)
.L_24:
        /*0004*/ 	.word	0x00000082


	//----- nvinfo : EIATTR_KPARAM_INFO
	.align		4
.L_25:
        /*0008*/ 	.byte	0x04, 0x17
        /*000a*/ 	.short	(.L_27 - .L_26)
.L_26:
        /*000c*/ 	.word	0x00000000
        /*0010*/ 	.short	0x0001
        /*0012*/ 	.short	0x0008
        /*0014*/ 	.byte	0x00, 0xf5, 0x21, 0x00


	//----- nvinfo : EIATTR_KPARAM_INFO
	.align		4
.L_27:
        /*0018*/ 	.byte	0x04, 0x17
        /*001a*/ 	.short	(.L_29 - .L_28)
.L_28:
        /*001c*/ 	.word	0x00000000
        /*0020*/ 	.short	0x0000
        /*0022*/ 	.short	0x0000
        /*0024*/ 	.byte	0x00, 0xf5, 0x21, 0x00


	//----- nvinfo : EIATTR_SPARSE_MMA_MASK
	.align		4
.L_29:
        /*0028*/ 	.byte	0x03, 0x50
        /*002a*/ 	.short	0x0000


	//----- nvinfo : EIATTR_MAXREG_COUNT
	.align		4
        /*002c*/ 	.byte	0x03, 0x1b
        /*002e*/ 	.short	0x00ff


	//----- nvinfo : EIATTR_MERCURY_ISA_VERSION
	.align		4
        /*0030*/ 	.byte	0x03, 0x5f
        /*0032*/ 	.short	0x0101


	//----- nvinfo : EIATTR_VRC_CTA_INIT_COUNT
	.align		4
        /*0034*/ 	.byte	0x02, 0x4a
	.zero		1
	.zero		1


	//----- nvinfo : EIATTR_EXIT_INSTR_OFFSETS
	.align		4
        /*0038*/ 	.byte	0x04, 0x1c
        /*003a*/ 	.short	(.L_31 - .L_30)


	//   ....[0]....
.L_30:
        /*003c*/ 	.word	0x000000d0


	//----- nvinfo : EIATTR_CBANK_PARAM_SIZE
	.align		4
.L_31:
        /*0040*/ 	.byte	0x03, 0x19
        /*0042*/ 	.short	0x0010


	//----- nvinfo : EIATTR_PARAM_CBANK
	.align		4
        /*0044*/ 	.byte	0x04, 0x0a
        /*0046*/ 	.short	(.L_33 - .L_32)
	.align		4
.L_32:
        /*0048*/ 	.word	index@(.nv.constant0._Z6assignP4NodeS0_)
        /*004c*/ 	.short	0x0380
        /*004e*/ 	.short	0x0010


	//----- nvinfo : EIATTR_SW_WAR
	.align		4
.L_33:
        /*0050*/ 	.byte	0x04, 0x36
        /*0052*/ 	.short	(.L_35 - .L_34)
.L_34:
        /*0054*/ 	.word	0x00000008
.L_35:


//--------------------- .nv.callgraph             --------------------------
	.section	.nv.callgraph,"",@"SHT_CUDA_CALLGRAPH"
	.align	4
	.sectionentsize	8
	.align		4
        /*0000*/ 	.word	0x00000000
	.align		4
        /*0004*/ 	.word	0xffffffff
	.align		4
        /*0008*/ 	.word	0x00000000
	.align		4
        /*000c*/ 	.word	0xfffffffe
	.align		4
        /*0010*/ 	.word	0x00000000
	.align		4
        /*0014*/ 	.word	0xfffffffd
	.align		4
        /*0018*/ 	.word	0x00000000
	.align		4
        /*001c*/ 	.word	0xfffffffc


//--------------------- .text._Z7connectP4Nodei   --------------------------
	.section	.text._Z7connectP4Nodei,"ax",@progbits
	.align	128
        .global         _Z7connectP4Nodei
        .type           _Z7connectP4Nodei,@function
        .size           _Z7connectP4Nodei,(.L_x_3 - _Z7connectP4Nodei)
        .other          _Z7connectP4Nodei,@"STO_CUDA_ENTRY STV_DEFAULT"
_Z7connectP4Nodei:
.text._Z7connectP4Nodei:
[----:B------:R-:W-:Y:S08]  /*0000*/  LDC R1, c[0x0][0x37c] ;  /* 0x0000df00ff017b82 */ /* 0x000ff00000000800 */
[----:B------:R-:W0:Y:S08]  /*0010*/  LDC R0, c[0x0][0x388] ;  /* 0x0000e200ff007b82 */ /* 0x000e300000000800 */
[----:B------:R-:W1:Y:S08]  /*0020*/  LDC R7, c[0x0][0x360] ;  /* 0x0000d800ff077b82 */ /* 0x000e700000000800 */
[----:B------:R-:W2:Y:S01]  /*0030*/  S2UR UR4, SR_CTAID.X ;  /* 0x00000000000479c3 */ /* 0x000ea20000002500 */
[----:B0-----:R-:W-:-:S02]  /*0040*/  ISETP.GE.AND P0, PT, R0, 0x2, PT ;  /* 0x000000020000780c */ /* 0x001fc40003f06270 */
[----:B------:R-:W0:Y:S11]  /*0050*/  S2R R0, SR_TID.X ;  /* 0x0000000000007919 */ /* 0x000e360000002100 */
[----:B-12---:R-:W-:Y:S05]  /*0060*/  @!P0 EXIT ;  /* 0x000000000000894d */ /* 0x006fea0003800000 */
[----:B------:R-:W1:Y:S01]  /*0070*/  LDC.64 R2, c[0x0][0x380] ;  /* 0x0000e000ff027b82 */ /* 0x000e620000000a00 */
[----:B0-----:R-:W-:Y:S01]  /*0080*/  IMAD R7, R7, UR4, R0 ;  /* 0x0000000407077c24 */ /* 0x001fe2000f8e0200 */
[----:B------:R-:W0:Y:S01]  /*0090*/  LDCU.64 UR8, c[0x0][0x358] ;  /* 0x00006b00ff0877ac */ /* 0x000e220008000a00 */
[----:B------:R-:W-:Y:S01]  /*00a0*/  UMOV UR4, 0x1 ;  /* 0x0000000100047882 */ /* 0x000fe20000000000 */
[----:B------:R-:W-:-:S04]  /*00b0*/  UMOV UR5, 0x2 ;  /* 0x0000000200057882 */ /* 0x000fc80000000000 */
[----:B------:R-:W2:Y:S01]  /*00c0*/  LDC R15, c[0x0][0x388] ;  /* 0x0000e200ff0f7b82 */ /* 0x000ea20000000800 */
[----:B01----:R-:W-:-:S07]  /*00d0*/  IMAD.WIDE R2, R7, 0xc, R2 ;  /* 0x0000000c07027825 */ /* 0x003fce00078e0202 */
.L_x_0:
[----:B------:R-:W-:-:S06]  /*00e0*/  UIADD3 UR6, UPT, UPT, UR5, -0x1, URZ ;  /* 0xffffffff05067890 */ /* 0x000fcc000fffe0ff */
[----:B------:R-:W-:-:S13]  /*00f0*/  LOP3.LUT P0, RZ, R7, UR6, RZ, 0xc0, !PT ;  /* 0x0000000607ff7c12 */ /* 0x000fda000f80c0ff */
[----:B------:R-:W3:Y:S01]  /*0100*/  @!P0 LDG.E R9, desc[UR8][R2.64] ;  /* 0x0000000802098981 */ /* 0x000ee2000c1e1900 */
[----:B--2---:R-:W-:Y:S01]  /*0110*/  @!P0 IMAD R4, R15, UR4, RZ ;  /* 0x000000040f048c24 */ /* 0x004fe2000f8e02ff */
[----:B------:R-:W-:-:S04]  /*0120*/  UIADD3 UR4, UPT, UPT, UR4, 0x1, URZ ;  /* 0x0000000104047890 */ /* 0x000fc8000fffe0ff */
[----:B------:R-:W-:Y:S01]  /*0130*/  @!P0 IADD3 R0, PT, PT, R7, R4, RZ ;  /* 0x0000000407008210 */ /* 0x000fe20007ffe0ff */
[----:B------:R-:W-:-:S03]  /*0140*/  @!P0 IMAD.WIDE.U32 R4, R4, 0xc, R2 ;  /* 0x0000000c04048825 */ /* 0x000fc600078e0002 */
[C---:B------:R-:W-:Y:S01]  /*0150*/  @!P0 IADD3 R11, PT, PT, R0.reuse, UR5, RZ ;  /* 0x00000005000b8c10 */ /* 0x040fe2000fffe0ff */
[----:B------:R-:W-:Y:S01]  /*0160*/  USHF.L.U32 UR5, UR5, 0x1, URZ ;  /* 0x0000000105057899 */ /* 0x000fe200080006ff */
[----:B------:R-:W-:-:S03]  /*0170*/  @!P0 IADD3 R13, PT, PT, R0, -R15, RZ ;  /* 0x8000000f000d8210 */ /* 0x000fc60007ffe0ff */
[----:B------:R0:W-:Y:S04]  /*0180*/  @!P0 STG.E desc[UR8][R4.64+0x4], R11 ;  /* 0x0000040b04008986 */ /* 0x0001e8000c101908 */
[----:B------:R0:W-:Y:S04]  /*0190*/  @!P0 STG.E desc[UR8][R4.64+0x8], R13 ;  /* 0x0000080d04008986 */ /* 0x0001e8000c101908 */
[----:B---3--:R0:W-:Y:S01]  /*01a0*/  @!P0 STG.E desc[UR8][R4.64], R9 ;  /* 0x0000000904008986 */ /* 0x0081e2000c101908 */
[----:B------:R-:W-:-:S13]  /*01b0*/  ISETP.LT.AND P0, PT, R15, UR5, PT ;  /* 0x000000050f007c0c */ /* 0x000fda000bf01270 */
[----:B0-----:R-:W-:Y:S05]  /*01c0*/  @!P0 BRA `(.L_x_0) ;  /* 0xfffffffc00c48947 */ /* 0x001fea000383ffff */
[----:B------:R-:W-:Y:S05]  /*01d0*/  EXIT ;  /* 0x000000000000794d */ /* 0x000fea0003800000 */
.L_x_1:
[----:B------:R-:W-:-:S00]  /*01e0*/  BRA `(.L_x_1) ;  /* 0xfffffffc00fc7947 */ /* 0x000fc0000383ffff */
[----:B------:R-:W-:-:S00]  /*01f0*/  NOP ;  /* 0x0000000000007918 */ /* 0x000fc00000000000 */
        /* <DEDUP_REMOVED lines=8> */
.L_x_3:


//--------------------- .text._Z6assignP4NodeS0_  --------------------------
	.section	.text._Z6assignP4NodeS0_,"ax",@progbits
	.align	128
        .global         _Z6assignP4NodeS0_
        .type           _Z6assignP4NodeS0_,@function
        .size           _Z6assignP4NodeS0_,(.L_x_4 - _Z6assignP4NodeS0_)
        .other          _Z6assignP4NodeS0_,@"STO_CUDA_ENTRY STV_DEFAULT"
_Z6assignP4NodeS0_:
.text._Z6assignP4NodeS0_:
[----:B------:R-:W-:Y:S01]  /*0000*/  LDC R1, c[0x0][0x37c] ;  /* 0x0000df00ff017b82 */ /* 0x000fe20000000800 */
[----:B------:R-:W0:Y:S07]  /*0010*/  S2R R0, SR_TID.X ;  /* 0x0000000000007919 */ /* 0x000e2e0000002100 */
[----:B------:R-:W0:Y:S01]  /*0020*/  S2UR UR6, SR_CTAID.X ;  /* 0x00000000000679c3 */ /* 0x000e220000002500 */
[----:B------:R-:W1:Y:S07]  /*0030*/  LDCU.64 UR4, c[0x0][0x358] ;  /* 0x00006b00ff0477ac */ /* 0x000e6e0008000a00 */
[----:B------:R-:W0:Y:S08]  /*0040*/  LDC R5, c[0x0][0x360] ;  /* 0x0000d800ff057b82 */ /* 0x000e300000000800 */
[----:B------:R-:W2:Y:S01]  /*0050*/  LDC.64 R2, c[0x0][0x388] ;  /* 0x0000e200ff027b82 */ /* 0x000ea20000000a00 */
[----:B0-----:R-:W-:-:S04]  /*0060*/  IMAD R5, R5, UR6, R0 ;  /* 0x0000000605057c24 */ /* 0x001fc8000f8e0200 */
[----:B--2---:R-:W-:-:S03]  /*0070*/  IMAD.WIDE R2, R5, 0xc, R2 ;  /* 0x0000000c05027825 */ /* 0x004fc600078e0202 */
[----:B------:R-:W0:Y:S03]  /*0080*/  LDC.64 R4, c[0x0][0x380] ;  /* 0x0000e000ff047b82 */ /* 0x000e260000000a00 */
[----:B-1----:R-:W0:Y:S02]  /*0090*/  LDG.E R3, desc[UR4][R2.64] ;  /* 0x0000000402037981 */ /* 0x002e24000c1e1900 */
[----:B0-----:R-:W-:-:S05]  /*00a0*/  IMAD.WIDE R4, R3, 0xc, R4 ;  /* 0x0000000c03047825 */ /* 0x001fca00078e0204 */
[----:B------:R-:W-:Y:S04]  /*00b0*/  STG.E desc[UR4][R4.64+-0xc], R3 ;  /* 0xfffff40304007986 */ /* 0x000fe8000c101904 */
[----:B------:R-:W-:Y:S01]  /*00c0*/  STG.E desc[UR4][R4.64+-0x8], R3 ;  /* 0xfffff80304007986 */ /* 0x000fe2000c101904 */
[----:B------:R-:W-:Y:S05]  /*00d0*/  EXIT ;  /* 0x000000000000794d */ /* 0x000fea0003800000 */
.L_x_2:
        /* <DEDUP_REMOVED lines=10> */
.L_x_4:


//--------------------- .nv.shared.reserved.0     --------------------------
	.section	.nv.shared.reserved.0,"aw",@nobits
	.weak		__nv_reservedSMEM_offset_0_alias
	.size		__nv_reservedSMEM_offset_0_alias, 0, 64
	.other		__nv_reservedSMEM_offset_0_alias,@"STO_CUDA_RESERVED_SHARED STV_DEFAULT"
__nv_reservedSMEM_offset_0_alias:
	.zero		0
	.zero		64


//--------------------- .nv.constant0._Z7connectP4Nodei --------------------------
	.section	.nv.constant0._Z7connectP4Nodei,"a",@progbits
	.sectionflags	@""
	.align	4
.nv.constant0._Z7connectP4Nodei:
	.zero		908


//--------------------- .nv.constant0._Z6assignP4NodeS0_ --------------------------
	.section	.nv.constant0._Z6assignP4NodeS0_,"a",@progbits
	.sectionflags	@""
	.align	4
.nv.constant0._Z6assignP4NodeS0_:
	.zero		912


//--------------------- SYMBOLS --------------------------

	.type		.nv.reservedSmem.offset0,@object
	.size		.nv.reservedSmem.offset0,0x4
